	.headerflags	@"EF_CUDA_TEXMODE_UNIFIED EF_CUDA_64BIT_ADDRESS EF_CUDA_SM86 EF_CUDA_VIRTUAL_SM(EF_CUDA_SM86)"
	.elftype	@"ET_EXEC"


//--------------------- .nv.info                  --------------------------
	.section	.nv.info,"",@"SHT_CUDA_INFO"
	.align	4


	//----- nvinfo : EIATTR_REGCOUNT
	.align		4
        /*0000*/ 	.byte	0x04, 0x2f
        /*0002*/ 	.short	(.L_1 - .L_0)
	.align		4
.L_0:
        /*0004*/ 	.word	index@(triton_poi_fused__to_copy_5)
        /*0008*/ 	.word	0x0000000a


	//----- nvinfo : EIATTR_MIN_STACK_SIZE
	.align		4
.L_1:
        /*000c*/ 	.byte	0x04, 0x12
        /*000e*/ 	.short	(.L_3 - .L_2)
	.align		4
.L_2:
        /*0010*/ 	.word	index@(triton_poi_fused__to_copy_5)
        /*0014*/ 	.word	0x00000000


	//----- nvinfo : EIATTR_FRAME_SIZE
	.align		4
.L_3:
        /*0018*/ 	.byte	0x04, 0x11
        /*001a*/ 	.short	(.L_5 - .L_4)
	.align		4
.L_4:
        /*001c*/ 	.word	index@(triton_poi_fused__to_copy_5)
        /*0020*/ 	.word	0x00000000


	//----- nvinfo : EIATTR_MIN_STACK_SIZE
	.align		4
.L_5:
        /*0024*/ 	.byte	0x04, 0x12
        /*0026*/ 	.short	(.L_7 - .L_6)
	.align		4
.L_6:
        /*0028*/ 	.word	index@(triton_poi_fused__to_copy_5)
        /*002c*/ 	.word	0x00000000
.L_7:


//--------------------- .nv.info.triton_poi_fused__to_copy_5 --------------------------
	.section	.nv.info.triton_poi_fused__to_copy_5,"",@"SHT_CUDA_INFO"
	.sectionflags	@""
	.align	4


	//----- nvinfo : EIATTR_CUDA_API_VERSION
	.align		4
        /*0000*/ 	.byte	0x04, 0x37
        /*0002*/ 	.short	(.L_9 - .L_8)
.L_8:
        /*0004*/ 	.word	0x0000007c


	//----- nvinfo : EIATTR_SW2861232_WAR
	.align		4
.L_9:
        /*0008*/ 	.byte	0x01, 0x35
	.zero		2


	//----- nvinfo : EIATTR_PARAM_CBANK
	.align		4
        /*000c*/ 	.byte	0x04, 0x0a
        /*000e*/ 	.short	(.L_11 - .L_10)
	.align		4
.L_10:
        /*0010*/ 	.word	index@(.nv.constant0.triton_poi_fused__to_copy_5)
        /*0014*/ 	.short	0x0160
        /*0016*/ 	.short	0x0020


	//----- nvinfo : EIATTR_CBANK_PARAM_SIZE
	.align		4
.L_11:
        /*0018*/ 	.byte	0x03, 0x19
        /*001a*/ 	.short	0x0020


	//----- nvinfo : EIATTR_KPARAM_INFO
	.align		4
        /*001c*/ 	.byte	0x04, 0x17
        /*001e*/ 	.short	(.L_13 - .L_12)
.L_12:
        /*0020*/ 	.word	0x00000000
        /*0024*/ 	.short	0x0003
        /*0026*/ 	.short	0x0018
        /*0028*/ 	.byte	0x00, 0xf4, 0x21, 0x00


	//----- nvinfo : EIATTR_KPARAM_INFO
	.align		4
.L_13:
        /*002c*/ 	.byte	0x04, 0x17
        /*002e*/ 	.short	(.L_15 - .L_14)
.L_14:
        /*0030*/ 	.word	0x00000000
        /*0034*/ 	.short	0x0002
        /*0036*/ 	.short	0x0010
        /*0038*/ 	.byte	0x00, 0xf0, 0x11, 0x00


	//----- nvinfo : EIATTR_KPARAM_INFO
	.align		4
.L_15:
        /*003c*/ 	.byte	0x04, 0x17
        /*003e*/ 	.short	(.L_17 - .L_16)
.L_16:
        /*0040*/ 	.word	0x00000000
        /*0044*/ 	.short	0x0001
        /*0046*/ 	.short	0x0008
        /*0048*/ 	.byte	0x00, 0xf4, 0x21, 0x00


	//----- nvinfo : EIATTR_KPARAM_INFO
	.align		4
.L_17:
        /*004c*/ 	.byte	0x04, 0x17
        /*004e*/ 	.short	(.L_19 - .L_18)
.L_18:
        /*0050*/ 	.word	0x00000000
        /*0054*/ 	.short	0x0000
        /*0056*/ 	.short	0x0000
        /*0058*/ 	.byte	0x00, 0xf4, 0x21, 0x00


	//----- nvinfo : EIATTR_MAXREG_COUNT
	.align		4
.L_19:
        /*005c*/ 	.byte	0x03, 0x1b
        /*005e*/ 	.short	0x00ff


	//----- nvinfo : EIATTR_EXIT_INSTR_OFFSETS
	.align		4
        /*0060*/ 	.byte	0x04, 0x1c
        /*0062*/ 	.short	(.L_21 - .L_20)


	//   ....[0]....
.L_20:
        /*0064*/ 	.word	0x000000e0


	//----- nvinfo : EIATTR_REQNTID
	.align		4
.L_21:
        /*0068*/ 	.byte	0x04, 0x10
        /*006a*/ 	.short	(.L_23 - .L_22)
.L_22:
        /*006c*/ 	.word	0x00000100
        /*0070*/ 	.word	0x00000001
        /*0074*/ 	.word	0x00000001
.L_23:


//--------------------- .nv.callgraph             --------------------------
	.section	.nv.callgraph,"",@"SHT_CUDA_CALLGRAPH"
	.align	4
	.sectionentsize	8
	.align		4
        /*0000*/ 	.word	0x00000000
	.align		4
        /*0004*/ 	.word	0xffffffff
	.align		4
        /*0008*/ 	.word	0x00000000
	.align		4
        /*000c*/ 	.word	0xfffffffe
	.align		4
        /*0010*/ 	.word	0x00000000
	.align		4
        /*0014*/ 	.word	0xfffffffd
	.align		4
        /*0018*/ 	.word	0x00000000
	.align		4
        /*001c*/ 	.word	0xfffffffc


//--------------------- .nv.rel.action            --------------------------
	.section	.nv.rel.action,"",@"SHT_CUDA_RELOCINFO"
	.align	8
	.sectionentsize	8
        /*0000*/ 	.byte	0x73, 0x00, 0x00, 0x00, 0x00, 0x00, 0x00, 0x00, 0x00, 0x00, 0x00, 0x11, 0x25, 0x00, 0x05, 0x36


//--------------------- .nv.constant0.triton_poi_fused__to_copy_5 --------------------------
	.section	.nv.constant0.triton_poi_fused__to_copy_5,"a",@progbits
	.sectionflags	@""
	.align	4
.nv.constant0.triton_poi_fused__to_copy_5:
	.zero		384


//--------------------- .text.triton_poi_fused__to_copy_5 --------------------------
	.section	.text.triton_poi_fused__to_copy_5,"ax",@progbits
	.sectioninfo	@"SHI_REGISTERS=10"
	.align	128
        .global         triton_poi_fused__to_copy_5
        .type           triton_poi_fused__to_copy_5,@function
        .size           triton_poi_fused__to_copy_5,(.L_x_1 - triton_poi_fused__to_copy_5)
        .other          triton_poi_fused__to_copy_5,@"STO_CUDA_ENTRY STV_DEFAULT"
triton_poi_fused__to_copy_5:
.text.triton_poi_fused__to_copy_5:
[----:B------:R-:W-:Y:S02]  /*0000*/  MOV R1, c[0x0][0x28] ;  /* 0x00000a0000017a02 */ /* 0x000fe40000000f00 */
[----:B------:R-:W0:Y:S01]  /*0010*/  S2R R0, SR_TID.X ;  /* 0x0000000000007919 */ /* 0x000e220000002100 */
[----:B------:R-:W-:Y:S01]  /*0020*/  IMAD.MOV.U32 R5, RZ, RZ, 0x4 ;  /* 0x00000004ff057424 */ /* 0x000fe200078e00ff */
[----:B------:R-:W-:Y:S02]  /*0030*/  ULDC.64 UR4, c[0x0][0x118] ;  /* 0x0000460000047ab9 */ /* 0x000fe40000000a00 */
[----:B------:R-:W1:Y:S01]  /*0040*/  S2R R3, SR_CTAID.X ;  /* 0x0000000000037919 */ /* 0x000e620000002500 */
[----:B0-----:R-:W-:-:S04]  /*0050*/  SHF.L.U32 R0, R0, 0x1, RZ ;  /* 0x0000000100007819 */ /* 0x001fc800000006ff */
[----:B------:R-:W-:-:S04]  /*0060*/  LOP3.LUT R0, R0, 0x1fe, RZ, 0xc0, !PT ;  /* 0x000001fe00007812 */ /* 0x000fc800078ec0ff */
[----:B-1----:R-:W-:-:S05]  /*0070*/  LEA R0, R3, R0, 0x9 ;  /* 0x0000000003007211 */ /* 0x002fca00078e48ff */
[----:B------:R-:W-:-:S06]  /*0080*/  IMAD.WIDE R2, R0, R5, c[0x0][0x160] ;  /* 0x0000580000027625 */ /* 0x000fcc00078e0205 */
[----:B------:R-:W2:Y:S01]  /*0090*/  LDG.E.64 R2, [R2.64] ;  /* 0x0000000402027981 */ /* 0x000ea2000c1e1b00 */
[----:B------:R-:W-:-:S04]  /*00a0*/  IMAD.MOV.U32 R5, RZ, RZ, 0x2 ;  /* 0x00000002ff057424 */ /* 0x000fc800078e00ff */
[----:B------:R-:W-:Y:S01]  /*00b0*/  IMAD.WIDE R4, R0, R5, c[0x0][0x168] ;  /* 0x00005a0000047625 */ /* 0x000fe200078e0205 */
[----:B--2---:R-:W-:-:S05]  /*00c0*/  F2FP.BF16.PACK_AB R7, R3, R2 ;  /* 0x000000020307723e */ /* 0x004fca00000010ff */
[----:B------:R-:W-:Y:S01]  /*00d0*/  STG.E [R4.64], R7 ;  /* 0x0000000704007986 */ /* 0x000fe2000c101904 */
[----:B------:R-:W-:Y:S05]  /*00e0*/  EXIT ;  /* 0x000000000000794d */ /* 0x000fea0003800000 */
.L_x_0:
[----:B------:R-:W-:-:S00]  /*00f0*/  BRA `(.L_x_0) ;  /* 0xfffffff000007947 */ /* 0x000fc0000383ffff */
[----:B------:R-:W-:-:S00]  /*0100*/  NOP ;  /* 0x0000000000007918 */ /* 0x000fc00000000000 */
[----:B------:R-:W-:-:S00]  /*0110*/  NOP ;  /* 0x0000000000007918 */ /* 0x000fc00000000000 */
[----:B------:R-:W-:-:S00]  /*0120*/  NOP ;  /* 0x0000000000007918 */ /* 0x000fc00000000000 */
[----:B------:R-:W-:-:S00]  /*0130*/  NOP ;  /* 0x0000000000007918 */ /* 0x000fc00000000000 */
[----:B------:R-:W-:-:S00]  /*0140*/  NOP ;  /* 0x0000000000007918 */ /* 0x000fc00000000000 */
[----:B------:R-:W-:-:S00]  /*0150*/  NOP ;  /* 0x0000000000007918 */ /* 0x000fc00000000000 */
[----:B------:R-:W-:-:S00]  /*0160*/  NOP ;  /* 0x0000000000007918 */ /* 0x000fc00000000000 */
[----:B------:R-:W-:-:S00]  /*0170*/  NOP ;  /* 0x0000000000007918 */ /* 0x000fc00000000000 */
.L_x_1:
